//
// Generated by NVIDIA NVVM Compiler
//
// Compiler Build ID: CL-36424714
// Cuda compilation tools, release 13.0, V13.0.88
// Based on NVVM 20.0.0
//

.version 9.0
.target sm_100
.address_size 64

	// .globl	_Z12sumReductionPiS_i
.extern .shared .align 16 .b8 sdata[];

.visible .entry _Z12sumReductionPiS_i(
	.param .u64 .ptr .align 1 _Z12sumReductionPiS_i_param_0,
	.param .u64 .ptr .align 1 _Z12sumReductionPiS_i_param_1,
	.param .u32 _Z12sumReductionPiS_i_param_2
)
{
	.reg .pred 	%p<15>;
	.reg .b32 	%r<53>;
	.reg .b64 	%rd<11>;

	ld.param.u64 	%rd3, [_Z12sumReductionPiS_i_param_0];
	ld.param.u64 	%rd2, [_Z12sumReductionPiS_i_param_1];
	ld.param.u32 	%r21, [_Z12sumReductionPiS_i_param_2];
	cvta.to.global.u64 	%rd1, %rd3;
	mov.u32 	%r1, %tid.x;
	mov.u32 	%r2, %ntid.x;
	mov.u32 	%r3, %ctaid.x;
	mul.lo.s32 	%r23, %r2, %r3;
	shl.b32 	%r24, %r23, 1;
	add.s32 	%r47, %r24, %r1;
	setp.ge.u32 	%p1, %r47, %r21;
	mov.b32 	%r48, 0;
	@%p1 bra 	$L__BB0_5;
	mov.u32 	%r26, %nctaid.x;
	mul.lo.s32 	%r27, %r26, %r2;
	shl.b32 	%r5, %r27, 1;
	mov.b32 	%r48, 0;
$L__BB0_2:
	mul.wide.u32 	%rd4, %r47, 4;
	add.s64 	%rd5, %rd1, %rd4;
	ld.global.u32 	%r28, [%rd5];
	add.s32 	%r48, %r28, %r48;
	add.s32 	%r9, %r47, %r2;
	setp.ge.u32 	%p2, %r9, %r21;
	@%p2 bra 	$L__BB0_4;
	mul.wide.u32 	%rd6, %r9, 4;
	add.s64 	%rd7, %rd1, %rd6;
	ld.global.u32 	%r29, [%rd7];
	add.s32 	%r48, %r29, %r48;
$L__BB0_4:
	add.s32 	%r47, %r47, %r5;
	setp.lt.u32 	%p3, %r47, %r21;
	@%p3 bra 	$L__BB0_2;
$L__BB0_5:
	shl.b32 	%r30, %r1, 2;
	mov.u32 	%r31, sdata;
	add.s32 	%r14, %r31, %r30;
	st.shared.u32 	[%r14], %r48;
	bar.sync 	0;
	setp.lt.u32 	%p4, %r2, 66;
	@%p4 bra 	$L__BB0_10;
	mov.u32 	%r51, %r2;
$L__BB0_7:
	shr.u32 	%r16, %r51, 1;
	setp.ge.u32 	%p5, %r1, %r16;
	@%p5 bra 	$L__BB0_9;
	shl.b32 	%r32, %r16, 2;
	add.s32 	%r33, %r14, %r32;
	ld.shared.u32 	%r34, [%r33];
	ld.shared.u32 	%r35, [%r14];
	add.s32 	%r36, %r35, %r34;
	st.shared.u32 	[%r14], %r36;
$L__BB0_9:
	bar.sync 	0;
	setp.gt.u32 	%p6, %r51, 131;
	mov.u32 	%r51, %r16;
	@%p6 bra 	$L__BB0_7;
$L__BB0_10:
	setp.gt.u32 	%p7, %r1, 31;
	@%p7 bra 	$L__BB0_15;
	setp.lt.u32 	%p8, %r2, 64;
	ld.shared.u32 	%r52, [%r14];
	@%p8 bra 	$L__BB0_13;
	ld.shared.u32 	%r37, [%r14+128];
	add.s32 	%r52, %r52, %r37;
	st.shared.u32 	[%r14], %r52;
$L__BB0_13:
	shfl.sync.down.b32	%r38|%p9, %r52, 16, 31, -1;
	add.s32 	%r39, %r38, %r52;
	shfl.sync.down.b32	%r40|%p10, %r39, 8, 31, -1;
	add.s32 	%r41, %r39, %r40;
	shfl.sync.down.b32	%r42|%p11, %r41, 4, 31, -1;
	add.s32 	%r43, %r41, %r42;
	shfl.sync.down.b32	%r44|%p12, %r43, 2, 31, -1;
	add.s32 	%r45, %r43, %r44;
	shfl.sync.down.b32	%r46|%p13, %r45, 1, 31, -1;
	add.s32 	%r20, %r45, %r46;
	setp.ne.s32 	%p14, %r1, 0;
	@%p14 bra 	$L__BB0_15;
	cvta.to.global.u64 	%rd8, %rd2;
	mul.wide.u32 	%rd9, %r3, 4;
	add.s64 	%rd10, %rd8, %rd9;
	st.global.u32 	[%rd10], %r20;
$L__BB0_15:
	ret;

}


// ===== COMPILED SASS (sm_100) =====

	.target	sm_100

	.elftype	@"ET_EXEC"


//--------------------- .note.nv.tkinfo           --------------------------
	.section	.note.nv.tkinfo,"",@"SHT_NOTE"
	.sectionflags	@"SHF_NOTE_NV_TKINFO"
	.tkinfo
        /*0018*/ 	.word	0x00000002
        /*0030*/ 	.string	""
        /*0030*/ 	.string	"ptxas"
        /*0030*/ 	.string	"Cuda compilation tools, release 13.0, V13.0.88"
        /*0030*/ 	.string	"Build cuda_13.0.r13.0/compiler.36424714_0"
        /*0030*/ 	.string	"-arch sm_100 -m 64 "



//--------------------- .note.nv.cuinfo           --------------------------
	.section	.note.nv.cuinfo,"",@"SHT_NOTE"
	.sectionflags	@"SHF_NOTE_NV_CUINFO"
        /*0018*/ 	.short	0x0002
        /*001a*/ 	.short	0x0064
        /*001c*/ 	.short	0x0082
	.zero		2


//--------------------- .nv.info                  --------------------------
	.section	.nv.info,"",@"SHT_CUDA_INFO"
	.align	4


	//----- nvinfo : EIATTR_REGCOUNT
	.align		4
        /*0000*/ 	.byte	0x04, 0x2f
        /*0002*/ 	.short	(.L_1 - .L_0)
	.align		4
.L_0:
        /*0004*/ 	.word	index@(_Z12sumReductionPiS_i)
        /*0008*/ 	.word	0x0000000f


	//----- nvinfo : EIATTR_FRAME_SIZE
	.align		4
.L_1:
        /*000c*/ 	.byte	0x04, 0x11
        /*000e*/ 	.short	(.L_3 - .L_2)
	.align		4
.L_2:
        /*0010*/ 	.word	index@(_Z12sumReductionPiS_i)
        /*0014*/ 	.word	0x00000000


	//----- nvinfo : EIATTR_MIN_STACK_SIZE
	.align		4
.L_3:
        /*0018*/ 	.byte	0x04, 0x12
        /*001a*/ 	.short	(.L_5 - .L_4)
	.align		4
.L_4:
        /*001c*/ 	.word	index@(_Z12sumReductionPiS_i)
        /*0020*/ 	.word	0x00000000
.L_5:


//--------------------- .nv.compat                --------------------------
	.section	.nv.compat,"",@"SHT_CUDA_COMPAT_INFO"
	.align	4
        /*0000*/ 	.byte	0x02, 0x09, 0x00, 0x00, 0x02, 0x02, 0x01, 0x00, 0x02, 0x05, 0x05, 0x00, 0x03, 0x07, 0x01, 0x01
        /*0010*/ 	.byte	0x02, 0x03, 0x00, 0x00, 0x02, 0x06, 0x01, 0x00, 0x04, 0x0b, 0x08, 0x00, 0x09, 0x00, 0x00, 0x00
        /*0020*/ 	.byte	0x00, 0x00, 0x00, 0x00


//--------------------- .nv.info._Z12sumReductionPiS_i --------------------------
	.section	.nv.info._Z12sumReductionPiS_i,"",@"SHT_CUDA_INFO"
	.sectionflags	@""
	.align	4


	//----- nvinfo : EIATTR_CUDA_API_VERSION
	.align		4
        /*0000*/ 	.byte	0x04, 0x37
        /*0002*/ 	.short	(.L_7 - .L_6)
.L_6:
        /*0004*/ 	.word	0x00000082


	//----- nvinfo : EIATTR_KPARAM_INFO
	.align		4
.L_7:
        /*0008*/ 	.byte	0x04, 0x17
        /*000a*/ 	.short	(.L_9 - .L_8)
.L_8:
        /*000c*/ 	.word	0x00000000
        /*0010*/ 	.short	0x0002
        /*0012*/ 	.short	0x0010
        /*0014*/ 	.byte	0x00, 0xf0, 0x11, 0x00


	//----- nvinfo : EIATTR_KPARAM_INFO
	.align		4
.L_9:
        /*0018*/ 	.byte	0x04, 0x17
        /*001a*/ 	.short	(.L_11 - .L_10)
.L_10:
        /*001c*/ 	.word	0x00000000
        /*0020*/ 	.short	0x0001
        /*0022*/ 	.short	0x0008
        /*0024*/ 	.byte	0x00, 0xf5, 0x21, 0x00


	//----- nvinfo : EIATTR_KPARAM_INFO
	.align		4
.L_11:
        /*0028*/ 	.byte	0x04, 0x17
        /*002a*/ 	.short	(.L_13 - .L_12)
.L_12:
        /*002c*/ 	.word	0x00000000
        /*0030*/ 	.short	0x0000
        /*0032*/ 	.short	0x0000
        /*0034*/ 	.byte	0x00, 0xf5, 0x21, 0x00


	//----- nvinfo : EIATTR_SPARSE_MMA_MASK
	.align		4
.L_13:
        /*0038*/ 	.byte	0x03, 0x50
        /*003a*/ 	.short	0x0000


	//----- nvinfo : EIATTR_MAXREG_COUNT
	.align		4
        /*003c*/ 	.byte	0x03, 0x1b
        /*003e*/ 	.short	0x00ff


	//----- nvinfo : EIATTR_NUM_BARRIERS
	.align		4
        /*0040*/ 	.byte	0x02, 0x4c
        /*0042*/ 	.byte	0x01
	.zero		1


	//----- nvinfo : EIATTR_MERCURY_ISA_VERSION
	.align		4
        /*0044*/ 	.byte	0x03, 0x5f
        /*0046*/ 	.short	0x0101


	//----- nvinfo : EIATTR_COOP_GROUP_MASK_REGIDS
	.align		4
        /*0048*/ 	.byte	0x04, 0x29
        /*004a*/ 	.short	(.L_15 - .L_14)


	//   ....[0]....
.L_14:
        /*004c*/ 	.word	0xffffffff


	//   ....[1]....
        /*0050*/ 	.word	0xffffffff


	//   ....[2]....
        /*0054*/ 	.word	0xffffffff


	//   ....[3]....
        /*0058*/ 	.word	0xffffffff


	//   ....[4]....
        /*005c*/ 	.word	0xffffffff


	//----- nvinfo : EIATTR_COOP_GROUP_INSTR_OFFSETS
	.align		4
.L_15:
        /*0060*/ 	.byte	0x04, 0x28
        /*0062*/ 	.short	(.L_17 - .L_16)


	//   ....[0]....
.L_16:
        /*0064*/ 	.word	0x00000380


	//   ....[1]....
        /*0068*/ 	.word	0x000003b0


	//   ....[2]....
        /*006c*/ 	.word	0x000003d0


	//   ....[3]....
        /*0070*/ 	.word	0x000003f0


	//   ....[4]....
        /*0074*/ 	.word	0x00000410


	//----- nvinfo : EIATTR_VRC_CTA_INIT_COUNT
	.align		4
.L_17:
        /*0078*/ 	.byte	0x02, 0x4a
	.zero		1
	.zero		1


	//----- nvinfo : EIATTR_EXIT_INSTR_OFFSETS
	.align		4
        /*007c*/ 	.byte	0x04, 0x1c
        /*007e*/ 	.short	(.L_19 - .L_18)


	//   ....[0]....
.L_18:
        /*0080*/ 	.word	0x00000320


	//   ....[1]....
        /*0084*/ 	.word	0x00000420


	//   ....[2]....
        /*0088*/ 	.word	0x00000470


	//----- nvinfo : EIATTR_CRS_STACK_SIZE
	.align		4
.L_19:
        /*008c*/ 	.byte	0x04, 0x1e
        /*008e*/ 	.short	(.L_21 - .L_20)
.L_20:
        /*0090*/ 	.word	0x00000000


	//----- nvinfo : EIATTR_CBANK_PARAM_SIZE
	.align		4
.L_21:
        /*0094*/ 	.byte	0x03, 0x19
        /*0096*/ 	.short	0x0014


	//----- nvinfo : EIATTR_PARAM_CBANK
	.align		4
        /*0098*/ 	.byte	0x04, 0x0a
        /*009a*/ 	.short	(.L_23 - .L_22)
	.align		4
.L_22:
        /*009c*/ 	.word	index@(.nv.constant0._Z12sumReductionPiS_i)
        /*00a0*/ 	.short	0x0380
        /*00a2*/ 	.short	0x0014


	//----- nvinfo : EIATTR_SW_WAR
	.align		4
.L_23:
        /*00a4*/ 	.byte	0x04, 0x36
        /*00a6*/ 	.short	(.L_25 - .L_24)
.L_24:
        /*00a8*/ 	.word	0x00000008
.L_25:


//--------------------- .nv.callgraph             --------------------------
	.section	.nv.callgraph,"",@"SHT_CUDA_CALLGRAPH"
	.align	4
	.sectionentsize	8
	.align		4
        /*0000*/ 	.word	0x00000000
	.align		4
        /*0004*/ 	.word	0xffffffff
	.align		4
        /*0008*/ 	.word	0x00000000
	.align		4
        /*000c*/ 	.word	0xfffffffe
	.align		4
        /*0010*/ 	.word	0x00000000
	.align		4
        /*0014*/ 	.word	0xfffffffd
	.align		4
        /*0018*/ 	.word	0x00000000
	.align		4
        /*001c*/ 	.word	0xfffffffc


//--------------------- .text._Z12sumReductionPiS_i --------------------------
	.section	.text._Z12sumReductionPiS_i,"ax",@progbits
	.align	128
        .global         _Z12sumReductionPiS_i
        .type           _Z12sumReductionPiS_i,@function
        .size           _Z12sumReductionPiS_i,(.L_x_6 - _Z12sumReductionPiS_i)
        .other          _Z12sumReductionPiS_i,@"STO_CUDA_ENTRY STV_DEFAULT"
_Z12sumReductionPiS_i:
.text._Z12sumReductionPiS_i:
[----:B------:R-:W-:Y:S01]  /*0000*/  LDC R1, c[0x0][0x37c] ;  /* 0x0000df00ff017b82 */ /* 0x000fe20000000800 */
[----:B------:R-:W0:Y:S07]  /*0010*/  S2R R0, SR_CTAID.X ;  /* 0x0000000000007919 */ /* 0x000e2e0000002500 */
[----:B------:R-:W0:Y:S01]  /*0020*/  LDC R11, c[0x0][0x360] ;  /* 0x0000d800ff0b7b82 */ /* 0x000e220000000800 */
[----:B------:R-:W1:Y:S01]  /*0030*/  LDCU UR4, c[0x0][0x390] ;  /* 0x00007200ff0477ac */ /* 0x000e620008000800 */
[----:B------:R-:W-:Y:S01]  /*0040*/  BSSY.RECONVERGENT B0, `(.L_x_0) ;  /* 0x0000018000007945 */ /* 0x000fe20003800200 */
[----:B------:R-:W2:Y:S01]  /*0050*/  S2R R2, SR_TID.X ;  /* 0x0000000000027919 */ /* 0x000ea20000002100 */
[----:B------:R-:W-:Y:S01]  /*0060*/  IMAD.MOV.U32 R10, RZ, RZ, RZ ;  /* 0x000000ffff0a7224 */ /* 0x000fe200078e00ff */
[----:B------:R-:W3:Y:S01]  /*0070*/  LDCU.64 UR6, c[0x0][0x358] ;  /* 0x00006b00ff0677ac */ /* 0x000ee20008000a00 */
[----:B------:R-:W4:Y:S01]  /*0080*/  LDCU UR5, c[0x0][0x390] ;  /* 0x00007200ff0577ac */ /* 0x000f220008000800 */
[----:B0-----:R-:W-:-:S04]  /*0090*/  IMAD R3, R11, R0, RZ ;  /* 0x000000000b037224 */ /* 0x001fc800078e02ff */
[----:B--2---:R-:W-:-:S05]  /*00a0*/  IMAD R3, R3, 0x2, R2 ;  /* 0x0000000203037824 */ /* 0x004fca00078e0202 */
[----:B-1----:R-:W-:-:S13]  /*00b0*/  ISETP.GE.U32.AND P0, PT, R3, UR4, PT ;  /* 0x0000000403007c0c */ /* 0x002fda000bf06070 */
[----:B---34-:R-:W-:Y:S05]  /*00c0*/  @P0 BRA `(.L_x_1) ;  /* 0x00000000003c0947 */ /* 0x018fea0003800000 */
[----:B------:R-:W0:Y:S01]  /*00d0*/  LDC.64 R8, c[0x0][0x380] ;  /* 0x0000e000ff087b82 */ /* 0x000e220000000a00 */
[----:B------:R-:W1:Y:S01]  /*00e0*/  LDCU UR4, c[0x0][0x370] ;  /* 0x00006e00ff0477ac */ /* 0x000e620008000800 */
[----:B------:R-:W-:Y:S02]  /*00f0*/  HFMA2 R10, -RZ, RZ, 0, 0 ;  /* 0x00000000ff0a7431 */ /* 0x000fe400000001ff */
[----:B-1----:R-:W-:-:S07]  /*0100*/  IMAD R12, R11, UR4, RZ ;  /* 0x000000040b0c7c24 */ /* 0x002fce000f8e02ff */
.L_x_2:
[----:B------:R-:W-:Y:S02]  /*0110*/  IMAD.IADD R7, R11, 0x1, R3 ;  /* 0x000000010b077824 */ /* 0x000fe400078e0203 */
[----:B0-----:R-:W-:-:S03]  /*0120*/  IMAD.WIDE.U32 R4, R3, 0x4, R8 ;  /* 0x0000000403047825 */ /* 0x001fc600078e0008 */
[----:B------:R-:W-:-:S03]  /*0130*/  ISETP.GE.U32.AND P0, PT, R7, UR5, PT ;  /* 0x0000000507007c0c */ /* 0x000fc6000bf06070 */
[----:B------:R-:W2:Y:S10]  /*0140*/  LDG.E R5, desc[UR6][R4.64] ;  /* 0x0000000604057981 */ /* 0x000eb4000c1e1900 */
[----:B------:R-:W-:-:S06]  /*0150*/  @!P0 IMAD.WIDE.U32 R6, R7, 0x4, R8 ;  /* 0x0000000407068825 */ /* 0x000fcc00078e0008 */
[----:B------:R-:W3:Y:S01]  /*0160*/  @!P0 LDG.E R7, desc[UR6][R6.64] ;  /* 0x0000000606078981 */ /* 0x000ee2000c1e1900 */
[----:B------:R-:W-:-:S05]  /*0170*/  IMAD R3, R12, 0x2, R3 ;  /* 0x000000020c037824 */ /* 0x000fca00078e0203 */
[----:B------:R-:W-:Y:S02]  /*0180*/  ISETP.GE.U32.AND P1, PT, R3, UR5, PT ;  /* 0x0000000503007c0c */ /* 0x000fe4000bf26070 */
[----:B--2---:R-:W-:-:S05]  /*0190*/  IADD3 R10, PT, PT, R5, R10, RZ ;  /* 0x0000000a050a7210 */ /* 0x004fca0007ffe0ff */
[----:B---3--:R-:W-:-:S06]  /*01a0*/  @!P0 IMAD.IADD R10, R10, 0x1, R7 ;  /* 0x000000010a0a8824 */ /* 0x008fcc00078e0207 */
[----:B------:R-:W-:Y:S05]  /*01b0*/  @!P1 BRA `(.L_x_2) ;  /* 0xfffffffc00d49947 */ /* 0x000fea000383ffff */
.L_x_1:
[----:B------:R-:W-:Y:S05]  /*01c0*/  BSYNC.RECONVERGENT B0 ;  /* 0x0000000000007941 */ /* 0x000fea0003800200 */
.L_x_0:
[----:B------:R-:W0:Y:S01]  /*01d0*/  S2UR UR5, SR_CgaCtaId ;  /* 0x00000000000579c3 */ /* 0x000e220000008800 */
[----:B------:R-:W-:Y:S01]  /*01e0*/  UMOV UR4, 0x400 ;  /* 0x0000040000047882 */ /* 0x000fe20000000000 */
[----:B------:R-:W-:Y:S02]  /*01f0*/  ISETP.GE.U32.AND P1, PT, R11, 0x42, PT ;  /* 0x000000420b00780c */ /* 0x000fe40003f26070 */
[----:B------:R-:W-:Y:S01]  /*0200*/  ISETP.GT.U32.AND P0, PT, R2, 0x1f, PT ;  /* 0x0000001f0200780c */ /* 0x000fe20003f04070 */
[----:B0-----:R-:W-:-:S06]  /*0210*/  ULEA UR4, UR5, UR4, 0x18 ;  /* 0x0000000405047291 */ /* 0x001fcc000f8ec0ff */
[----:B------:R-:W-:-:S05]  /*0220*/  LEA R3, R2, UR4, 0x2 ;  /* 0x0000000402037c11 */ /* 0x000fca000f8e10ff */
[----:B------:R0:W-:Y:S01]  /*0230*/  STS [R3], R10 ;  /* 0x0000000a03007388 */ /* 0x0001e20000000800 */
[----:B------:R-:W-:Y:S06]  /*0240*/  BAR.SYNC.DEFER_BLOCKING 0x0 ;  /* 0x0000000000007b1d */ /* 0x000fec0000010000 */
[----:B------:R-:W-:Y:S05]  /*0250*/  @!P1 BRA `(.L_x_3) ;  /* 0x0000000000309947 */ /* 0x000fea0003800000 */
[----:B------:R-:W-:-:S07]  /*0260*/  IMAD.MOV.U32 R4, RZ, RZ, R11 ;  /* 0x000000ffff047224 */ /* 0x000fce00078e000b */
.L_x_4:
[----:B------:R-:W-:-:S04]  /*0270*/  SHF.R.U32.HI R7, RZ, 0x1, R4 ;  /* 0x00000001ff077819 */ /* 0x000fc80000011604 */
[----:B------:R-:W-:-:S13]  /*0280*/  ISETP.GE.U32.AND P1, PT, R2, R7, PT ;  /* 0x000000070200720c */ /* 0x000fda0003f26070 */
[----:B------:R-:W-:Y:S01]  /*0290*/  @!P1 LEA R5, R7, R3, 0x2 ;  /* 0x0000000307059211 */ /* 0x000fe200078e10ff */
[----:B------:R-:W-:Y:S05]  /*02a0*/  @!P1 LDS R6, [R3] ;  /* 0x0000000003069984 */ /* 0x000fea0000000800 */
[----:B------:R-:W1:Y:S02]  /*02b0*/  @!P1 LDS R5, [R5] ;  /* 0x0000000005059984 */ /* 0x000e640000000800 */
[----:B-1----:R-:W-:-:S05]  /*02c0*/  @!P1 IMAD.IADD R6, R5, 0x1, R6 ;  /* 0x0000000105069824 */ /* 0x002fca00078e0206 */
[----:B------:R1:W-:Y:S01]  /*02d0*/  @!P1 STS [R3], R6 ;  /* 0x0000000603009388 */ /* 0x0003e20000000800 */
[----:B------:R-:W-:Y:S01]  /*02e0*/  BAR.SYNC.DEFER_BLOCKING 0x0 ;  /* 0x0000000000007b1d */ /* 0x000fe20000010000 */
[----:B------:R-:W-:Y:S02]  /*02f0*/  ISETP.GT.U32.AND P1, PT, R4, 0x83, PT ;  /* 0x000000830400780c */ /* 0x000fe40003f24070 */
[----:B------:R-:W-:-:S11]  /*0300*/  MOV R4, R7 ;  /* 0x0000000700047202 */ /* 0x000fd60000000f00 */
[----:B-1----:R-:W-:Y:S05]  /*0310*/  @P1 BRA `(.L_x_4) ;  /* 0xfffffffc00d41947 */ /* 0x002fea000383ffff */
.L_x_3:
[----:B------:R-:W-:Y:S05]  /*0320*/  @P0 EXIT ;  /* 0x000000000000094d */ /* 0x000fea0003800000 */
[----:B------:R-:W-:Y:S01]  /*0330*/  ISETP.GE.U32.AND P0, PT, R11, 0x40, PT ;  /* 0x000000400b00780c */ /* 0x000fe20003f06070 */
[----:B------:R-:W-:Y:S01]  /*0340*/  LDS R4, [R3] ;  /* 0x0000000003047984 */ /* 0x000fe20000000800 */
[----:B------:R-:W-:-:S11]  /*0350*/  ISETP.NE.AND P1, PT, R2, RZ, PT ;  /* 0x000000ff0200720c */ /* 0x000fd60003f25270 */
[----:B------:R-:W1:Y:S02]  /*0360*/  @P0 LDS R5, [R3+0x80] ;  /* 0x0000800003050984 */ /* 0x000e640000000800 */
[----:B-1----:R-:W-:-:S05]  /*0370*/  @P0 IMAD.IADD R4, R4, 0x1, R5 ;  /* 0x0000000104040824 */ /* 0x002fca00078e0205 */
[----:B------:R-:W1:Y:S04]  /*0380*/  SHFL.DOWN PT, R5, R4, 0x10, 0x1f ;  /* 0x0a001f0004057f89 */ /* 0x000e6800000e0000 */
[----:B------:R-:W-:Y:S01]  /*0390*/  @P0 STS [R3], R4 ;  /* 0x0000000403000388 */ /* 0x000fe20000000800 */
[----:B-1----:R-:W-:-:S05]  /*03a0*/  IADD3 R5, PT, PT, R5, R4, RZ ;  /* 0x0000000405057210 */ /* 0x002fca0007ffe0ff */
[----:B------:R-:W1:Y:S02]  /*03b0*/  SHFL.DOWN PT, R6, R5, 0x8, 0x1f ;  /* 0x09001f0005067f89 */ /* 0x000e6400000e0000 */
[----:B-1----:R-:W-:-:S05]  /*03c0*/  IMAD.IADD R6, R5, 0x1, R6 ;  /* 0x0000000105067824 */ /* 0x002fca00078e0206 */
[----:B------:R-:W1:Y:S02]  /*03d0*/  SHFL.DOWN PT, R7, R6, 0x4, 0x1f ;  /* 0x08801f0006077f89 */ /* 0x000e6400000e0000 */
[----:B-1----:R-:W-:-:S05]  /*03e0*/  IADD3 R7, PT, PT, R6, R7, RZ ;  /* 0x0000000706077210 */ /* 0x002fca0007ffe0ff */
[----:B------:R-:W1:Y:S02]  /*03f0*/  SHFL.DOWN PT, R8, R7, 0x2, 0x1f ;  /* 0x08401f0007087f89 */ /* 0x000e6400000e0000 */
[----:B-1----:R-:W-:-:S05]  /*0400*/  IMAD.IADD R8, R7, 0x1, R8 ;  /* 0x0000000107087824 */ /* 0x002fca00078e0208 */
[----:B------:R1:W2:Y:S01]  /*0410*/  SHFL.DOWN PT, R9, R8, 0x1, 0x1f ;  /* 0x08201f0008097f89 */ /* 0x0002a200000e0000 */
[----:B------:R-:W-:Y:S05]  /*0420*/  @P1 EXIT ;  /* 0x000000000000194d */ /* 0x000fea0003800000 */
[----:B0-----:R-:W0:Y:S01]  /*0430*/  LDC.64 R2, c[0x0][0x388] ;  /* 0x0000e200ff027b82 */ /* 0x001e220000000a00 */
[----:B--2---:R-:W-:Y:S01]  /*0440*/  IADD3 R9, PT, PT, R8, R9, RZ ;  /* 0x0000000908097210 */ /* 0x004fe20007ffe0ff */
[----:B0-----:R-:W-:-:S05]  /*0450*/  IMAD.WIDE.U32 R2, R0, 0x4, R2 ;  /* 0x0000000400027825 */ /* 0x001fca00078e0002 */
[----:B------:R-:W-:Y:S01]  /*0460*/  STG.E desc[UR6][R2.64], R9 ;  /* 0x0000000902007986 */ /* 0x000fe2000c101906 */
[----:B------:R-:W-:Y:S05]  /*0470*/  EXIT ;  /* 0x000000000000794d */ /* 0x000fea0003800000 */
.L_x_5:
[----:B------:R-:W-:-:S00]  /*0480*/  BRA `(.L_x_5) ;  /* 0xfffffffc00fc7947 */ /* 0x000fc0000383ffff */
[----:B------:R-:W-:-:S00]  /*0490*/  NOP ;  /* 0x0000000000007918 */ /* 0x000fc00000000000 */
        /* <DEDUP_REMOVED lines=14> */
.L_x_6:


//--------------------- .nv.shared._Z12sumReductionPiS_i --------------------------
	.section	.nv.shared._Z12sumReductionPiS_i,"aw",@nobits
	.sectionflags	@""
	.align	16
	.zero		1024


//--------------------- .nv.shared.reserved.0     --------------------------
	.section	.nv.shared.reserved.0,"aw",@nobits
	.weak		__nv_reservedSMEM_offset_0_alias
	.size		__nv_reservedSMEM_offset_0_alias, 0, 64
	.other		__nv_reservedSMEM_offset_0_alias,@"STO_CUDA_RESERVED_SHARED STV_DEFAULT"
__nv_reservedSMEM_offset_0_alias:
	.zero		0
	.zero		64


//--------------------- .nv.constant0._Z12sumReductionPiS_i --------------------------
	.section	.nv.constant0._Z12sumReductionPiS_i,"a",@progbits
	.sectionflags	@""
	.align	4
.nv.constant0._Z12sumReductionPiS_i:
	.zero		916


//--------------------- SYMBOLS --------------------------

	.type		.nv.reservedSmem.offset0,@object
	.size		.nv.reservedSmem.offset0,0x4
	.type		.nv.reservedSmem.cap,@object
	.size		.nv.reservedSmem.cap,0x4
